//
// Generated by NVIDIA NVVM Compiler
//
// Compiler Build ID: CL-36424714
// Cuda compilation tools, release 13.0, V13.0.88
// Based on NVVM 20.0.0
//

.version 9.0
.target sm_100
.address_size 64

	// .globl	_Z9logkernelv
.extern .func  (.param .b32 func_retval0) vprintf
(
	.param .b64 vprintf_param_0,
	.param .b64 vprintf_param_1
)
;
.global .attribute(.managed) .align 8 .u64 starttime;
.global .align 1 .b8 $str[55] = {83, 116, 97, 114, 116, 101, 100, 32, 98, 108, 111, 99, 107, 32, 120, 58, 32, 37, 50, 117, 32, 121, 58, 32, 37, 50, 117, 32, 122, 58, 32, 37, 50, 117, 32, 111, 110, 32, 83, 77, 32, 37, 50, 117, 32, 97, 116, 32, 37, 108, 108, 117, 46, 10};

.visible .entry _Z9logkernelv()
{
	.local .align 8 .b8 	__local_depot0[24];
	.reg .b64 	%SP;
	.reg .b64 	%SPL;
	.reg .pred 	%p<2>;
	.reg .b32 	%r<7>;
	.reg .b64 	%rd<9>;

	mov.u64 	%SPL, __local_depot0;
	cvta.local.u64 	%SP, %SPL;
	add.u64 	%rd2, %SP, 0;
	add.u64 	%rd3, %SPL, 0;
	// begin inline asm
	mov.u64  %rd1, %globaltimer;
	// end inline asm
	atom.relaxed.global.cas.b64 	%rd4, [starttime], 0, %rd1;
	setp.eq.s64 	%p1, %rd4, 0;
	mov.u32 	%r2, %ctaid.x;
	mov.u32 	%r3, %ctaid.y;
	mov.u32 	%r4, %ctaid.z;
	// begin inline asm
	mov.u32  %r1, %smid;
	// end inline asm
	sub.s64 	%rd5, %rd1, %rd4;
	selp.b64 	%rd6, 0, %rd5, %p1;
	st.local.v2.u32 	[%rd3], {%r2, %r3};
	st.local.v2.u32 	[%rd3+8], {%r4, %r1};
	st.local.u64 	[%rd3+16], %rd6;
	mov.u64 	%rd7, $str;
	cvta.global.u64 	%rd8, %rd7;
	{ // callseq 0, 0
	.param .b64 param0;
	st.param.b64 	[param0], %rd8;
	.param .b64 param1;
	st.param.b64 	[param1], %rd2;
	.param .b32 retval0;
	call.uni (retval0), 
	vprintf, 
	(
	param0, 
	param1
	);
	ld.param.b32 	%r5, [retval0];
	} // callseq 0
	ret;

}


// ===== COMPILED SASS (sm_100) =====

	.target	sm_100

	.elftype	@"ET_EXEC"


//--------------------- .note.nv.tkinfo           --------------------------
	.section	.note.nv.tkinfo,"",@"SHT_NOTE"
	.sectionflags	@"SHF_NOTE_NV_TKINFO"
	.tkinfo
        /*0018*/ 	.word	0x00000002
        /*0030*/ 	.string	""
        /*0030*/ 	.string	"ptxas"
        /*0030*/ 	.string	"Cuda compilation tools, release 13.0, V13.0.88"
        /*0030*/ 	.string	"Build cuda_13.0.r13.0/compiler.36424714_0"
        /*0030*/ 	.string	"-arch sm_100 -m 64 "



//--------------------- .note.nv.cuinfo           --------------------------
	.section	.note.nv.cuinfo,"",@"SHT_NOTE"
	.sectionflags	@"SHF_NOTE_NV_CUINFO"
        /*0018*/ 	.short	0x0002
        /*001a*/ 	.short	0x0064
        /*001c*/ 	.short	0x0082
	.zero		2


//--------------------- .nv.info                  --------------------------
	.section	.nv.info,"",@"SHT_CUDA_INFO"
	.align	4


	//----- nvinfo : EIATTR_REGCOUNT
	.align		4
        /*0000*/ 	.byte	0x04, 0x2f
        /*0002*/ 	.short	(.L_3 - .L_2)
	.align		4
.L_2:
        /*0004*/ 	.word	index@(_Z9logkernelv)
        /*0008*/ 	.word	0x00000018


	//----- nvinfo : EIATTR_FRAME_SIZE
	.align		4
.L_3:
        /*000c*/ 	.byte	0x04, 0x11
        /*000e*/ 	.short	(.L_5 - .L_4)
	.align		4
.L_4:
        /*0010*/ 	.word	index@(_Z9logkernelv)
        /*0014*/ 	.word	0x00000018


	//----- nvinfo : EIATTR_MIN_STACK_SIZE
	.align		4
.L_5:
        /*0018*/ 	.byte	0x04, 0x12
        /*001a*/ 	.short	(.L_7 - .L_6)
	.align		4
.L_6:
        /*001c*/ 	.word	index@(_Z9logkernelv)
        /*0020*/ 	.word	0x00000018
.L_7:


//--------------------- .nv.compat                --------------------------
	.section	.nv.compat,"",@"SHT_CUDA_COMPAT_INFO"
	.align	4
        /*0000*/ 	.byte	0x02, 0x09, 0x00, 0x00, 0x02, 0x02, 0x01, 0x00, 0x02, 0x05, 0x05, 0x00, 0x03, 0x07, 0x01, 0x01
        /*0010*/ 	.byte	0x02, 0x03, 0x00, 0x00, 0x02, 0x06, 0x01, 0x00, 0x04, 0x0b, 0x08, 0x00, 0x09, 0x00, 0x00, 0x00
        /*0020*/ 	.byte	0x00, 0x00, 0x00, 0x00


//--------------------- .nv.info._Z9logkernelv    --------------------------
	.section	.nv.info._Z9logkernelv,"",@"SHT_CUDA_INFO"
	.sectionflags	@""
	.align	4


	//----- nvinfo : EIATTR_CUDA_API_VERSION
	.align		4
        /*0000*/ 	.byte	0x04, 0x37
        /*0002*/ 	.short	(.L_9 - .L_8)
.L_8:
        /*0004*/ 	.word	0x00000082


	//----- nvinfo : EIATTR_SPARSE_MMA_MASK
	.align		4
.L_9:
        /*0008*/ 	.byte	0x03, 0x50
        /*000a*/ 	.short	0x0000


	//----- nvinfo : EIATTR_MAXREG_COUNT
	.align		4
        /*000c*/ 	.byte	0x03, 0x1b
        /*000e*/ 	.short	0x00ff


	//----- nvinfo : EIATTR_EXTERNS
	.align		4
        /*0010*/ 	.byte	0x04, 0x0f
        /*0012*/ 	.short	(.L_11 - .L_10)


	//   ....[0]....
	.align		4
.L_10:
        /*0014*/ 	.word	index@(vprintf)


	//----- nvinfo : EIATTR_MERCURY_ISA_VERSION
	.align		4
.L_11:
        /*0018*/ 	.byte	0x03, 0x5f
        /*001a*/ 	.short	0x0101


	//----- nvinfo : EIATTR_VRC_CTA_INIT_COUNT
	.align		4
        /*001c*/ 	.byte	0x02, 0x4a
	.zero		1
	.zero		1


	//----- nvinfo : EIATTR_SYSCALL_OFFSETS
	.align		4
        /*0020*/ 	.byte	0x04, 0x46
        /*0022*/ 	.short	(.L_13 - .L_12)


	//   ....[0]....
.L_12:
        /*0024*/ 	.word	0x000001f0


	//----- nvinfo : EIATTR_EXIT_INSTR_OFFSETS
	.align		4
.L_13:
        /*0028*/ 	.byte	0x04, 0x1c
        /*002a*/ 	.short	(.L_15 - .L_14)


	//   ....[0]....
.L_14:
        /*002c*/ 	.word	0x00000200


	//----- nvinfo : EIATTR_SW_WAR
	.align		4
.L_15:
        /*0030*/ 	.byte	0x04, 0x36
        /*0032*/ 	.short	(.L_17 - .L_16)
.L_16:
        /*0034*/ 	.word	0x00000008
.L_17:


//--------------------- .nv.callgraph             --------------------------
	.section	.nv.callgraph,"",@"SHT_CUDA_CALLGRAPH"
	.align	4
	.sectionentsize	8
	.align		4
        /*0000*/ 	.word	0x00000000
	.align		4
        /*0004*/ 	.word	0xffffffff
	.align		4
        /*0008*/ 	.word	index@(_Z9logkernelv)
	.align		4
        /*000c*/ 	.word	index@(vprintf)
	.align		4
        /*0010*/ 	.word	0x00000000
	.align		4
        /*0014*/ 	.word	0xfffffffe
	.align		4
        /*0018*/ 	.word	0x00000000
	.align		4
        /*001c*/ 	.word	0xfffffffd
	.align		4
        /*0020*/ 	.word	0x00000000
	.align		4
        /*0024*/ 	.word	0xfffffffc


//--------------------- .nv.constant4             --------------------------
	.section	.nv.constant4,"a",@progbits
	.align	8
	.align		8
.nv.constant4:
        /*0000*/ 	.dword	vprintf
	.align		8
        /*0008*/ 	.dword	starttime
	.align		8
        /*0010*/ 	.dword	$str


//--------------------- .text._Z9logkernelv       --------------------------
	.section	.text._Z9logkernelv,"ax",@progbits
	.align	128
        .global         _Z9logkernelv
        .type           _Z9logkernelv,@function
        .size           _Z9logkernelv,(.L_x_2 - _Z9logkernelv)
        .other          _Z9logkernelv,@"STO_CUDA_ENTRY STV_DEFAULT"
_Z9logkernelv:
.text._Z9logkernelv:
[----:B------:R-:W0:Y:S01]  /*0000*/  LDC R1, c[0x0][0x37c] ;  /* 0x0000df00ff017b82 */ /* 0x000e220000000800 */
[----:B------:R-:W1:Y:S01]  /*0010*/  LDCU UR4, c[0x0][0x2f8] ;  /* 0x00005f00ff0477ac */ /* 0x000e620008000800 */
[----:B0-----:R-:W-:Y:S01]  /*0020*/  VIADD R1, R1, 0xffffffe8 ;  /* 0xffffffe801017836 */ /* 0x001fe20000000000 */
[----:B------:R-:W0:Y:S04]  /*0030*/  LDCU UR5, c[0x0][0x2fc] ;  /* 0x00005f80ff0577ac */ /* 0x000e280008000800 */
[----:B-1----:R-:W-:-:S05]  /*0040*/  IADD3 R6, P0, PT, R1, UR4, RZ ;  /* 0x0000000401067c10 */ /* 0x002fca000ff1e0ff */
[----:B0-----:R-:W-:Y:S01]  /*0050*/  IMAD.X R7, RZ, RZ, UR5, P0 ;  /* 0x00000005ff077e24 */ /* 0x001fe200080e06ff */
[----:B------:R-:W-:Y:S01]  /*0060*/  CS2R R18, SR_GLOBALTIMERLO ;  /* 0x0000000000127805 */ /* 0x000fe20000015200 */
[----:B------:R-:W0:Y:S01]  /*0070*/  LDCU.64 UR4, c[0x4][0x8] ;  /* 0x01000100ff0477ac */ /* 0x000e220008000a00 */
[----:B------:R-:W-:Y:S01]  /*0080*/  CS2R R16, SRZ ;  /* 0x0000000000107805 */ /* 0x000fe2000001ff00 */
[----:B0-----:R-:W-:Y:S02]  /*0090*/  IMAD.U32 R2, RZ, RZ, UR4 ;  /* 0x00000004ff027e24 */ /* 0x001fe4000f8e00ff */
[----:B------:R-:W-:Y:S01]  /*00a0*/  IMAD.U32 R3, RZ, RZ, UR5 ;  /* 0x00000005ff037e24 */ /* 0x000fe2000f8e00ff */
[----:B------:R-:W0:Y:S01]  /*00b0*/  S2R R8, SR_CTAID.X ;  /* 0x0000000000087919 */ /* 0x000e220000002500 */
[----:B------:R-:W1:Y:S03]  /*00c0*/  LDCU.64 UR4, c[0x4][0x10] ;  /* 0x01000200ff0477ac */ /* 0x000e660008000a00 */
[----:B------:R-:W2:Y:S01]  /*00d0*/  ATOMG.E.CAS.64.STRONG.GPU PT, R16, [R2], R16, R18 ;  /* 0x00000010021073a9 */ /* 0x000ea200001ee512 */
[----:B------:R-:W0:Y:S01]  /*00e0*/  S2R R9, SR_CTAID.Y ;  /* 0x0000000000097919 */ /* 0x000e220000002600 */
[----:B------:R-:W3:Y:S01]  /*00f0*/  S2R R10, SR_CTAID.Z ;  /* 0x00000000000a7919 */ /* 0x000ee20000002700 */
[----:B------:R-:W3:Y:S01]  /*0100*/  S2R R11, SR_VIRTUALSMID ;  /* 0x00000000000b7919 */ /* 0x000ee20000004300 */
[----:B-1----:R-:W-:-:S02]  /*0110*/  IMAD.U32 R4, RZ, RZ, UR4 ;  /* 0x00000004ff047e24 */ /* 0x002fc4000f8e00ff */
[----:B------:R-:W-:Y:S01]  /*0120*/  IMAD.U32 R5, RZ, RZ, UR5 ;  /* 0x00000005ff057e24 */ /* 0x000fe2000f8e00ff */
[----:B0-----:R0:W-:Y:S04]  /*0130*/  STL.64 [R1], R8 ;  /* 0x0000000801007387 */ /* 0x0011e80000100a00 */
[----:B---3--:R0:W-:Y:S01]  /*0140*/  STL.64 [R1+0x8], R10 ;  /* 0x0000080a01007387 */ /* 0x0081e20000100a00 */
[C---:B--2---:R-:W-:Y:S02]  /*0150*/  IADD3 R12, P1, PT, -R16.reuse, R18, RZ ;  /* 0x00000012100c7210 */ /* 0x044fe40007f3e1ff */
[----:B------:R-:W-:-:S03]  /*0160*/  ISETP.NE.U32.AND P0, PT, R16, RZ, PT ;  /* 0x000000ff1000720c */ /* 0x000fc60003f05070 */
[----:B------:R-:W-:Y:S01]  /*0170*/  IMAD.X R0, R19, 0x1, ~R17, P1 ;  /* 0x0000000113007824 */ /* 0x000fe200008e0e11 */
[----:B------:R-:W-:-:S04]  /*0180*/  ISETP.NE.AND.EX P0, PT, R17, RZ, PT, P0 ;  /* 0x000000ff1100720c */ /* 0x000fc80003f05300 */
[----:B------:R-:W-:Y:S02]  /*0190*/  SEL R12, R12, RZ, P0 ;  /* 0x000000ff0c0c7207 */ /* 0x000fe40000000000 */
[----:B------:R-:W-:Y:S02]  /*01a0*/  SEL R13, R0, RZ, P0 ;  /* 0x000000ff000d7207 */ /* 0x000fe40000000000 */
[----:B------:R-:W-:-:S03]  /*01b0*/  MOV R0, 0x0 ;  /* 0x0000000000007802 */ /* 0x000fc60000000f00 */
[----:B------:R0:W-:Y:S01]  /*01c0*/  STL.64 [R1+0x10], R12 ;  /* 0x0000100c01007387 */ /* 0x0001e20000100a00 */
[----:B------:R0:W1:Y:S03]  /*01d0*/  LDC.64 R2, c[0x4][R0] ;  /* 0x0100000000027b82 */ /* 0x0000660000000a00 */
[----:B------:R-:W-:-:S07]  /*01e0*/  LEPC R20, `(.L_x_0) ;  /* 0x000000001014794e */ /* 0x000fce0000000000 */
[----:B01----:R-:W-:Y:S05]  /*01f0*/  CALL.ABS.NOINC R2 ;  /* 0x0000000002007343 */ /* 0x003fea0003c00000 */
.L_x_0:
[----:B------:R-:W-:Y:S05]  /*0200*/  EXIT ;  /* 0x000000000000794d */ /* 0x000fea0003800000 */
.L_x_1:
[----:B------:R-:W-:-:S00]  /*0210*/  BRA `(.L_x_1) ;  /* 0xfffffffc00fc7947 */ /* 0x000fc0000383ffff */
[----:B------:R-:W-:-:S00]  /*0220*/  NOP ;  /* 0x0000000000007918 */ /* 0x000fc00000000000 */
        /* <DEDUP_REMOVED lines=13> */
.L_x_2:


//--------------------- .nv.global.init           --------------------------
	.section	.nv.global.init,"aw",@progbits
.nv.global.init:
	.type		$str,@object
	.size		$str,(.L_1 - $str)
$str:
        /*0000*/ 	.byte	0x53, 0x74, 0x61, 0x72, 0x74, 0x65, 0x64, 0x20, 0x62, 0x6c, 0x6f, 0x63, 0x6b, 0x20, 0x78, 0x3a
        /*0010*/ 	.byte	0x20, 0x25, 0x32, 0x75, 0x20, 0x79, 0x3a, 0x20, 0x25, 0x32, 0x75, 0x20, 0x7a, 0x3a, 0x20, 0x25
        /*0020*/ 	.byte	0x32, 0x75, 0x20, 0x6f, 0x6e, 0x20, 0x53, 0x4d, 0x20, 0x25, 0x32, 0x75, 0x20, 0x61, 0x74, 0x20
        /*0030*/ 	.byte	0x25, 0x6c, 0x6c, 0x75, 0x2e, 0x0a, 0x00
.L_1:


//--------------------- .nv.shared.reserved.0     --------------------------
	.section	.nv.shared.reserved.0,"aw",@nobits
	.weak		__nv_reservedSMEM_offset_0_alias
	.size		__nv_reservedSMEM_offset_0_alias, 0, 64
	.other		__nv_reservedSMEM_offset_0_alias,@"STO_CUDA_RESERVED_SHARED STV_DEFAULT"
__nv_reservedSMEM_offset_0_alias:
	.zero		0
	.zero		64


//--------------------- .nv.global                --------------------------
	.section	.nv.global,"aw",@nobits
	.align	8
.nv.global:
	.type		starttime,@object
	.size		starttime,(.L_0 - starttime)
	.other		starttime,@"STV_DEFAULT STO_CUDA_MANAGED"
starttime:
	.zero		8
.L_0:


//--------------------- .nv.constant0._Z9logkernelv --------------------------
	.section	.nv.constant0._Z9logkernelv,"a",@progbits
	.sectionflags	@""
	.align	4
.nv.constant0._Z9logkernelv:
	.zero		896


//--------------------- SYMBOLS --------------------------

	.type		.nv.reservedSmem.offset0,@object
	.size		.nv.reservedSmem.offset0,0x4
	.type		vprintf,@function
